//
// Generated by NVIDIA NVVM Compiler
//
// Compiler Build ID: CL-36424714
// Cuda compilation tools, release 13.0, V13.0.88
// Based on NVVM 20.0.0
//

.version 9.0
.target sm_100
.address_size 64

	// .globl	_Z6kernalPbS_Ph
.global .attribute(.managed) .align 4 .u32 cuWidth;
.global .attribute(.managed) .align 4 .u32 cuHeight;

.visible .entry _Z6kernalPbS_Ph(
	.param .u64 .ptr .align 1 _Z6kernalPbS_Ph_param_0,
	.param .u64 .ptr .align 1 _Z6kernalPbS_Ph_param_1,
	.param .u64 .ptr .align 1 _Z6kernalPbS_Ph_param_2
)
{
	.reg .pred 	%p<20>;
	.reg .b16 	%rs<13>;
	.reg .b32 	%r<71>;
	.reg .b64 	%rd<38>;

	ld.param.u64 	%rd5, [_Z6kernalPbS_Ph_param_0];
	ld.param.u64 	%rd6, [_Z6kernalPbS_Ph_param_1];
	ld.param.u64 	%rd7, [_Z6kernalPbS_Ph_param_2];
	cvta.to.global.u64 	%rd1, %rd7;
	cvta.to.global.u64 	%rd2, %rd6;
	mov.u32 	%r7, %tid.y;
	mov.u32 	%r8, %ctaid.y;
	mov.u32 	%r9, %ntid.y;
	mad.lo.s32 	%r1, %r8, %r9, %r7;
	mov.u32 	%r10, %tid.x;
	mov.u32 	%r11, %ctaid.x;
	mov.u32 	%r12, %ntid.x;
	mad.lo.s32 	%r2, %r11, %r12, %r10;
	ld.global.u32 	%r3, [cuHeight];
	setp.ge.s32 	%p1, %r1, %r3;
	@%p1 bra 	$L__BB0_7;
	setp.lt.s32 	%p2, %r2, 0;
	ld.global.u32 	%r13, [cuWidth];
	setp.ge.s32 	%p3, %r2, %r13;
	or.pred  	%p4, %p2, %p3;
	@%p4 bra 	$L__BB0_7;
	cvta.to.global.u64 	%rd8, %rd5;
	add.s32 	%r14, %r2, -1;
	max.u32 	%r15, %r13, 1;
	add.s32 	%r16, %r1, -1;
	max.s32 	%r17, %r16, 0;
	sub.s32 	%r18, %r17, %r1;
	add.s32 	%r19, %r18, 1;
	setp.ne.s32 	%p5, %r19, 0;
	selp.u32 	%r20, 1, 0, %p5;
	selp.s32 	%r21, -1, 0, %p5;
	add.s32 	%r22, %r19, %r21;
	div.u32 	%r23, %r22, %r3;
	add.s32 	%r24, %r23, %r20;
	mad.lo.s32 	%r25, %r3, %r24, %r16;
	rem.s32 	%r26, %r25, %r3;
	mul.lo.s32 	%r27, %r13, %r26;
	max.s32 	%r28, %r14, 0;
	sub.s32 	%r29, %r28, %r2;
	add.s32 	%r30, %r29, 1;
	setp.ne.s32 	%p6, %r30, 0;
	selp.u32 	%r31, 1, 0, %p6;
	selp.s32 	%r32, -1, 0, %p6;
	add.s32 	%r33, %r30, %r32;
	div.u32 	%r34, %r33, %r15;
	add.s32 	%r35, %r34, %r31;
	mad.lo.s32 	%r36, %r13, %r35, %r14;
	rem.s32 	%r37, %r36, %r13;
	add.s32 	%r38, %r27, %r37;
	cvt.s64.s32 	%rd9, %r38;
	add.s64 	%rd10, %rd8, %rd9;
	ld.global.u8 	%rs2, [%rd10];
	setp.ne.s16 	%p7, %rs2, 0;
	selp.u32 	%r39, 1, 0, %p7;
	rem.s32 	%r40, %r2, %r13;
	add.s32 	%r41, %r27, %r40;
	cvt.s64.s32 	%rd11, %r41;
	add.s64 	%rd12, %rd8, %rd11;
	ld.global.u8 	%rs3, [%rd12];
	setp.ne.s16 	%p8, %rs3, 0;
	selp.u32 	%r42, 1, 0, %p8;
	add.s32 	%r43, %r39, %r42;
	add.s32 	%r44, %r2, 1;
	rem.s32 	%r45, %r44, %r13;
	add.s32 	%r46, %r27, %r45;
	cvt.s64.s32 	%rd13, %r46;
	add.s64 	%rd14, %rd8, %rd13;
	ld.global.u8 	%rs4, [%rd14];
	setp.ne.s16 	%p9, %rs4, 0;
	selp.u32 	%r47, 1, 0, %p9;
	add.s32 	%r48, %r43, %r47;
	rem.u32 	%r49, %r1, %r3;
	mul.lo.s32 	%r50, %r13, %r49;
	add.s32 	%r51, %r50, %r37;
	cvt.s64.s32 	%rd15, %r51;
	add.s64 	%rd16, %rd8, %rd15;
	ld.global.u8 	%rs5, [%rd16];
	setp.ne.s16 	%p10, %rs5, 0;
	selp.u32 	%r52, 1, 0, %p10;
	add.s32 	%r53, %r48, %r52;
	add.s32 	%r54, %r50, %r45;
	cvt.s64.s32 	%rd17, %r54;
	add.s64 	%rd18, %rd8, %rd17;
	ld.global.u8 	%rs6, [%rd18];
	setp.ne.s16 	%p11, %rs6, 0;
	selp.u32 	%r55, 1, 0, %p11;
	add.s32 	%r56, %r53, %r55;
	add.s32 	%r57, %r1, 1;
	rem.u32 	%r58, %r57, %r3;
	mul.lo.s32 	%r59, %r13, %r58;
	add.s32 	%r60, %r59, %r37;
	cvt.s64.s32 	%rd19, %r60;
	add.s64 	%rd20, %rd8, %rd19;
	ld.global.u8 	%rs7, [%rd20];
	setp.ne.s16 	%p12, %rs7, 0;
	selp.u32 	%r61, 1, 0, %p12;
	add.s32 	%r62, %r56, %r61;
	add.s32 	%r63, %r59, %r40;
	cvt.s64.s32 	%rd21, %r63;
	add.s64 	%rd22, %rd8, %rd21;
	ld.global.u8 	%rs8, [%rd22];
	setp.ne.s16 	%p13, %rs8, 0;
	selp.u32 	%r64, 1, 0, %p13;
	add.s32 	%r65, %r62, %r64;
	add.s32 	%r66, %r59, %r45;
	cvt.s64.s32 	%rd23, %r66;
	add.s64 	%rd24, %rd8, %rd23;
	ld.global.u8 	%rs9, [%rd24];
	setp.ne.s16 	%p14, %rs9, 0;
	selp.u32 	%r67, 1, 0, %p14;
	add.s32 	%r68, %r65, %r67;
	mad.lo.s32 	%r6, %r13, %r1, %r2;
	cvt.s64.s32 	%rd25, %r6;
	add.s64 	%rd26, %rd8, %rd25;
	ld.global.u8 	%rs1, [%rd26];
	mul.lo.s32 	%r69, %r3, %r13;
	cvt.s64.s32 	%rd27, %r69;
	add.s64 	%rd3, %rd1, %rd27;
	add.s64 	%rd4, %rd3, %rd27;
	setp.eq.s16 	%p15, %rs1, 0;
	setp.eq.s32 	%p16, %r68, 3;
	and.pred  	%p17, %p15, %p16;
	@%p17 bra 	$L__BB0_5;
	setp.eq.s16 	%p18, %rs1, 0;
	@%p18 bra 	$L__BB0_7;
	and.b32  	%r70, %r68, -2;
	setp.ne.s32 	%p19, %r70, 2;
	@%p19 bra 	$L__BB0_6;
$L__BB0_5:
	add.s64 	%rd34, %rd2, %rd25;
	mov.b16 	%rs11, 1;
	st.global.u8 	[%rd34], %rs11;
	add.s64 	%rd35, %rd4, %rd25;
	mov.b16 	%rs12, 255;
	st.global.u8 	[%rd35], %rs12;
	add.s64 	%rd36, %rd3, %rd25;
	st.global.u8 	[%rd36], %rs12;
	add.s64 	%rd37, %rd1, %rd25;
	st.global.u8 	[%rd37], %rs12;
	bra.uni 	$L__BB0_7;
$L__BB0_6:
	add.s64 	%rd29, %rd2, %rd25;
	mov.b16 	%rs10, 0;
	st.global.u8 	[%rd29], %rs10;
	add.s64 	%rd30, %rd4, %rd25;
	st.global.u8 	[%rd30], %rs10;
	add.s64 	%rd31, %rd3, %rd25;
	st.global.u8 	[%rd31], %rs10;
	add.s64 	%rd32, %rd1, %rd25;
	st.global.u8 	[%rd32], %rs10;
$L__BB0_7:
	ret;

}
	// .globl	_Z6renderPbPh
.visible .entry _Z6renderPbPh(
	.param .u64 .ptr .align 1 _Z6renderPbPh_param_0,
	.param .u64 .ptr .align 1 _Z6renderPbPh_param_1
)
{
	.reg .pred 	%p<6>;
	.reg .b16 	%rs<3>;
	.reg .b32 	%r<20>;
	.reg .b64 	%rd<13>;

	ld.param.u64 	%rd1, [_Z6renderPbPh_param_0];
	ld.param.u64 	%rd2, [_Z6renderPbPh_param_1];
	mov.u32 	%r6, %tid.y;
	mov.u32 	%r7, %ctaid.y;
	mov.u32 	%r8, %ntid.y;
	mad.lo.s32 	%r1, %r7, %r8, %r6;
	mov.u32 	%r9, %tid.x;
	mov.u32 	%r10, %ctaid.x;
	mov.u32 	%r11, %ntid.x;
	mad.lo.s32 	%r2, %r10, %r11, %r9;
	ld.global.u32 	%r3, [cuHeight];
	setp.ge.s32 	%p1, %r1, %r3;
	@%p1 bra 	$L__BB1_4;
	setp.lt.s32 	%p2, %r2, 0;
	ld.global.u32 	%r12, [cuWidth];
	setp.ge.s32 	%p3, %r2, %r12;
	or.pred  	%p4, %p2, %p3;
	@%p4 bra 	$L__BB1_4;
	mad.lo.s32 	%r5, %r12, %r1, %r2;
	cvt.s64.s32 	%rd3, %r5;
	cvta.to.global.u64 	%rd4, %rd1;
	add.s64 	%rd5, %rd4, %rd3;
	ld.global.u8 	%rs1, [%rd5];
	setp.eq.s16 	%p5, %rs1, 0;
	@%p5 bra 	$L__BB1_4;
	mul.lo.s32 	%r13, %r3, %r12;
	shl.b32 	%r14, %r13, 1;
	cvt.s64.s32 	%rd7, %r14;
	cvt.s64.s32 	%rd8, %r13;
	shl.b32 	%r15, %r1, 8;
	div.u32 	%r16, %r15, %r3;
	cvta.to.global.u64 	%rd9, %rd2;
	add.s64 	%rd10, %rd9, %rd3;
	st.global.u8 	[%rd10], %r16;
	shl.b32 	%r17, %r2, 8;
	ld.global.u32 	%r18, [cuWidth];
	div.s32 	%r19, %r17, %r18;
	add.s64 	%rd11, %rd10, %rd8;
	st.global.u8 	[%rd11], %r19;
	add.s64 	%rd12, %rd10, %rd7;
	mov.b16 	%rs2, 255;
	st.global.u8 	[%rd12], %rs2;
$L__BB1_4:
	ret;

}


// ===== COMPILED SASS (sm_100) =====

	.target	sm_100

	.elftype	@"ET_EXEC"


//--------------------- .note.nv.tkinfo           --------------------------
	.section	.note.nv.tkinfo,"",@"SHT_NOTE"
	.sectionflags	@"SHF_NOTE_NV_TKINFO"
	.tkinfo
        /*0018*/ 	.word	0x00000002
        /*0030*/ 	.string	""
        /*0030*/ 	.string	"ptxas"
        /*0030*/ 	.string	"Cuda compilation tools, release 13.0, V13.0.88"
        /*0030*/ 	.string	"Build cuda_13.0.r13.0/compiler.36424714_0"
        /*0030*/ 	.string	"-arch sm_100 -m 64 "



//--------------------- .note.nv.cuinfo           --------------------------
	.section	.note.nv.cuinfo,"",@"SHT_NOTE"
	.sectionflags	@"SHF_NOTE_NV_CUINFO"
        /*0018*/ 	.short	0x0002
        /*001a*/ 	.short	0x0064
        /*001c*/ 	.short	0x0082
	.zero		2


//--------------------- .nv.info                  --------------------------
	.section	.nv.info,"",@"SHT_CUDA_INFO"
	.align	4


	//----- nvinfo : EIATTR_REGCOUNT
	.align		4
        /*0000*/ 	.byte	0x04, 0x2f
        /*0002*/ 	.short	(.L_3 - .L_2)
	.align		4
.L_2:
        /*0004*/ 	.word	index@(_Z6kernalPbS_Ph)
        /*0008*/ 	.word	0x0000001a


	//----- nvinfo : EIATTR_FRAME_SIZE
	.align		4
.L_3:
        /*000c*/ 	.byte	0x04, 0x11
        /*000e*/ 	.short	(.L_5 - .L_4)
	.align		4
.L_4:
        /*0010*/ 	.word	index@(_Z6kernalPbS_Ph)
        /*0014*/ 	.word	0x00000000


	//----- nvinfo : EIATTR_REGCOUNT
	.align		4
.L_5:
        /*0018*/ 	.byte	0x04, 0x2f
        /*001a*/ 	.short	(.L_7 - .L_6)
	.align		4
.L_6:
        /*001c*/ 	.word	index@(_Z6renderPbPh)
        /*0020*/ 	.word	0x00000012


	//----- nvinfo : EIATTR_FRAME_SIZE
	.align		4
.L_7:
        /*0024*/ 	.byte	0x04, 0x11
        /*0026*/ 	.short	(.L_9 - .L_8)
	.align		4
.L_8:
        /*0028*/ 	.word	index@(_Z6renderPbPh)
        /*002c*/ 	.word	0x00000000


	//----- nvinfo : EIATTR_MIN_STACK_SIZE
	.align		4
.L_9:
        /*0030*/ 	.byte	0x04, 0x12
        /*0032*/ 	.short	(.L_11 - .L_10)
	.align		4
.L_10:
        /*0034*/ 	.word	index@(_Z6renderPbPh)
        /*0038*/ 	.word	0x00000000


	//----- nvinfo : EIATTR_MIN_STACK_SIZE
	.align		4
.L_11:
        /*003c*/ 	.byte	0x04, 0x12
        /*003e*/ 	.short	(.L_13 - .L_12)
	.align		4
.L_12:
        /*0040*/ 	.word	index@(_Z6kernalPbS_Ph)
        /*0044*/ 	.word	0x00000000
.L_13:


//--------------------- .nv.compat                --------------------------
	.section	.nv.compat,"",@"SHT_CUDA_COMPAT_INFO"
	.align	4
        /*0000*/ 	.byte	0x02, 0x09, 0x00, 0x00, 0x02, 0x02, 0x01, 0x00, 0x02, 0x05, 0x05, 0x00, 0x03, 0x07, 0x01, 0x01
        /*0010*/ 	.byte	0x02, 0x03, 0x00, 0x00, 0x02, 0x06, 0x01, 0x00, 0x04, 0x0b, 0x08, 0x00, 0x09, 0x00, 0x00, 0x00
        /*0020*/ 	.byte	0x00, 0x00, 0x00, 0x00


//--------------------- .nv.info._Z6renderPbPh    --------------------------
	.section	.nv.info._Z6renderPbPh,"",@"SHT_CUDA_INFO"
	.sectionflags	@""
	.align	4


	//----- nvinfo : EIATTR_CUDA_API_VERSION
	.align		4
        /*0000*/ 	.byte	0x04, 0x37
        /*0002*/ 	.short	(.L_15 - .L_14)
.L_14:
        /*0004*/ 	.word	0x00000082


	//----- nvinfo : EIATTR_KPARAM_INFO
	.align		4
.L_15:
        /*0008*/ 	.byte	0x04, 0x17
        /*000a*/ 	.short	(.L_17 - .L_16)
.L_16:
        /*000c*/ 	.word	0x00000000
        /*0010*/ 	.short	0x0001
        /*0012*/ 	.short	0x0008
        /*0014*/ 	.byte	0x00, 0xf5, 0x21, 0x00


	//----- nvinfo : EIATTR_KPARAM_INFO
	.align		4
.L_17:
        /*0018*/ 	.byte	0x04, 0x17
        /*001a*/ 	.short	(.L_19 - .L_18)
.L_18:
        /*001c*/ 	.word	0x00000000
        /*0020*/ 	.short	0x0000
        /*0022*/ 	.short	0x0000
        /*0024*/ 	.byte	0x00, 0xf5, 0x21, 0x00


	//----- nvinfo : EIATTR_SPARSE_MMA_MASK
	.align		4
.L_19:
        /*0028*/ 	.byte	0x03, 0x50
        /*002a*/ 	.short	0x0000


	//----- nvinfo : EIATTR_MAXREG_COUNT
	.align		4
        /*002c*/ 	.byte	0x03, 0x1b
        /*002e*/ 	.short	0x00ff


	//----- nvinfo : EIATTR_MERCURY_ISA_VERSION
	.align		4
        /*0030*/ 	.byte	0x03, 0x5f
        /*0032*/ 	.short	0x0101


	//----- nvinfo : EIATTR_VRC_CTA_INIT_COUNT
	.align		4
        /*0034*/ 	.byte	0x02, 0x4a
	.zero		1
	.zero		1


	//----- nvinfo : EIATTR_EXIT_INSTR_OFFSETS
	.align		4
        /*0038*/ 	.byte	0x04, 0x1c
        /*003a*/ 	.short	(.L_21 - .L_20)


	//   ....[0]....
.L_20:
        /*003c*/ 	.word	0x000000d0


	//   ....[1]....
        /*0040*/ 	.word	0x00000120


	//   ....[2]....
        /*0044*/ 	.word	0x000001a0


	//   ....[3]....
        /*0048*/ 	.word	0x00000560


	//----- nvinfo : EIATTR_CBANK_PARAM_SIZE
	.align		4
.L_21:
        /*004c*/ 	.byte	0x03, 0x19
        /*004e*/ 	.short	0x0010


	//----- nvinfo : EIATTR_PARAM_CBANK
	.align		4
        /*0050*/ 	.byte	0x04, 0x0a
        /*0052*/ 	.short	(.L_23 - .L_22)
	.align		4
.L_22:
        /*0054*/ 	.word	index@(.nv.constant0._Z6renderPbPh)
        /*0058*/ 	.short	0x0380
        /*005a*/ 	.short	0x0010


	//----- nvinfo : EIATTR_SW_WAR
	.align		4
.L_23:
        /*005c*/ 	.byte	0x04, 0x36
        /*005e*/ 	.short	(.L_25 - .L_24)
.L_24:
        /*0060*/ 	.word	0x00000008
.L_25:


//--------------------- .nv.info._Z6kernalPbS_Ph  --------------------------
	.section	.nv.info._Z6kernalPbS_Ph,"",@"SHT_CUDA_INFO"
	.sectionflags	@""
	.align	4


	//----- nvinfo : EIATTR_CUDA_API_VERSION
	.align		4
        /*0000*/ 	.byte	0x04, 0x37
        /*0002*/ 	.short	(.L_27 - .L_26)
.L_26:
        /*0004*/ 	.word	0x00000082


	//----- nvinfo : EIATTR_KPARAM_INFO
	.align		4
.L_27:
        /*0008*/ 	.byte	0x04, 0x17
        /*000a*/ 	.short	(.L_29 - .L_28)
.L_28:
        /*000c*/ 	.word	0x00000000
        /*0010*/ 	.short	0x0002
        /*0012*/ 	.short	0x0010
        /*0014*/ 	.byte	0x00, 0xf5, 0x21, 0x00


	//----- nvinfo : EIATTR_KPARAM_INFO
	.align		4
.L_29:
        /*0018*/ 	.byte	0x04, 0x17
        /*001a*/ 	.short	(.L_31 - .L_30)
.L_30:
        /*001c*/ 	.word	0x00000000
        /*0020*/ 	.short	0x0001
        /*0022*/ 	.short	0x0008
        /*0024*/ 	.byte	0x00, 0xf5, 0x21, 0x00


	//----- nvinfo : EIATTR_KPARAM_INFO
	.align		4
.L_31:
        /*0028*/ 	.byte	0x04, 0x17
        /*002a*/ 	.short	(.L_33 - .L_32)
.L_32:
        /*002c*/ 	.word	0x00000000
        /*0030*/ 	.short	0x0000
        /*0032*/ 	.short	0x0000
        /*0034*/ 	.byte	0x00, 0xf5, 0x21, 0x00


	//----- nvinfo : EIATTR_SPARSE_MMA_MASK
	.align		4
.L_33:
        /*0038*/ 	.byte	0x03, 0x50
        /*003a*/ 	.short	0x0000


	//----- nvinfo : EIATTR_MAXREG_COUNT
	.align		4
        /*003c*/ 	.byte	0x03, 0x1b
        /*003e*/ 	.short	0x00ff


	//----- nvinfo : EIATTR_MERCURY_ISA_VERSION
	.align		4
        /*0040*/ 	.byte	0x03, 0x5f
        /*0042*/ 	.short	0x0101


	//----- nvinfo : EIATTR_VRC_CTA_INIT_COUNT
	.align		4
        /*0044*/ 	.byte	0x02, 0x4a
	.zero		1
	.zero		1


	//----- nvinfo : EIATTR_EXIT_INSTR_OFFSETS
	.align		4
        /*0048*/ 	.byte	0x04, 0x1c
        /*004a*/ 	.short	(.L_35 - .L_34)


	//   ....[0]....
.L_34:
        /*004c*/ 	.word	0x000000d0


	//   ....[1]....
        /*0050*/ 	.word	0x00000120


	//   ....[2]....
        /*0054*/ 	.word	0x00000ea0


	//   ....[3]....
        /*0058*/ 	.word	0x00000fe0


	//   ....[4]....
        /*005c*/ 	.word	0x000010c0


	//----- nvinfo : EIATTR_CRS_STACK_SIZE
	.align		4
.L_35:
        /*0060*/ 	.byte	0x04, 0x1e
        /*0062*/ 	.short	(.L_37 - .L_36)
.L_36:
        /*0064*/ 	.word	0x00000000


	//----- nvinfo : EIATTR_CBANK_PARAM_SIZE
	.align		4
.L_37:
        /*0068*/ 	.byte	0x03, 0x19
        /*006a*/ 	.short	0x0018


	//----- nvinfo : EIATTR_PARAM_CBANK
	.align		4
        /*006c*/ 	.byte	0x04, 0x0a
        /*006e*/ 	.short	(.L_39 - .L_38)
	.align		4
.L_38:
        /*0070*/ 	.word	index@(.nv.constant0._Z6kernalPbS_Ph)
        /*0074*/ 	.short	0x0380
        /*0076*/ 	.short	0x0018


	//----- nvinfo : EIATTR_SW_WAR
	.align		4
.L_39:
        /*0078*/ 	.byte	0x04, 0x36
        /*007a*/ 	.short	(.L_41 - .L_40)
.L_40:
        /*007c*/ 	.word	0x00000008
.L_41:


//--------------------- .nv.callgraph             --------------------------
	.section	.nv.callgraph,"",@"SHT_CUDA_CALLGRAPH"
	.align	4
	.sectionentsize	8
	.align		4
        /*0000*/ 	.word	0x00000000
	.align		4
        /*0004*/ 	.word	0xffffffff
	.align		4
        /*0008*/ 	.word	0x00000000
	.align		4
        /*000c*/ 	.word	0xfffffffe
	.align		4
        /*0010*/ 	.word	0x00000000
	.align		4
        /*0014*/ 	.word	0xfffffffd
	.align		4
        /*0018*/ 	.word	0x00000000
	.align		4
        /*001c*/ 	.word	0xfffffffc


//--------------------- .nv.constant4             --------------------------
	.section	.nv.constant4,"a",@progbits
	.align	8
	.align		8
.nv.constant4:
        /*0000*/ 	.dword	cuWidth
	.align		8
        /*0008*/ 	.dword	cuHeight


//--------------------- .text._Z6renderPbPh       --------------------------
	.section	.text._Z6renderPbPh,"ax",@progbits
	.align	128
        .global         _Z6renderPbPh
        .type           _Z6renderPbPh,@function
        .size           _Z6renderPbPh,(.L_x_5 - _Z6renderPbPh)
        .other          _Z6renderPbPh,@"STO_CUDA_ENTRY STV_DEFAULT"
_Z6renderPbPh:
.text._Z6renderPbPh:
[----:B------:R-:W-:Y:S08]  /*0000*/  LDC R1, c[0x0][0x37c] ;  /* 0x0000df00ff017b82 */ /* 0x000ff00000000800 */
[----:B------:R-:W0:Y:S01]  /*0010*/  LDC.64 R2, c[0x4][0x8] ;  /* 0x01000200ff027b82 */ /* 0x000e220000000a00 */
[----:B------:R-:W0:Y:S02]  /*0020*/  LDCU.64 UR4, c[0x0][0x358] ;  /* 0x00006b00ff0477ac */ /* 0x000e240008000a00 */
[----:B0-----:R-:W2:Y:S05]  /*0030*/  LDG.E R7, desc[UR4][R2.64] ;  /* 0x0000000402077981 */ /* 0x001eaa000c1e1900 */
[----:B------:R-:W0:Y:S01]  /*0040*/  S2UR UR6, SR_CTAID.Y ;  /* 0x00000000000679c3 */ /* 0x000e220000002600 */
[----:B------:R-:W0:Y:S01]  /*0050*/  S2R R6, SR_TID.Y ;  /* 0x0000000000067919 */ /* 0x000e220000002200 */
[----:B------:R-:W1:Y:S06]  /*0060*/  S2R R9, SR_TID.X ;  /* 0x0000000000097919 */ /* 0x000e6c0000002100 */
[----:B------:R-:W0:Y:S08]  /*0070*/  LDC R5, c[0x0][0x364] ;  /* 0x0000d900ff057b82 */ /* 0x000e300000000800 */
[----:B------:R-:W1:Y:S08]  /*0080*/  S2UR UR7, SR_CTAID.X ;  /* 0x00000000000779c3 */ /* 0x000e700000002500 */
[----:B------:R-:W1:Y:S01]  /*0090*/  LDC R0, c[0x0][0x360] ;  /* 0x0000d800ff007b82 */ /* 0x000e620000000800 */
[----:B0-----:R-:W-:-:S02]  /*00a0*/  IMAD R6, R5, UR6, R6 ;  /* 0x0000000605067c24 */ /* 0x001fc4000f8e0206 */
[----:B-1----:R-:W-:-:S03]  /*00b0*/  IMAD R9, R0, UR7, R9 ;  /* 0x0000000700097c24 */ /* 0x002fc6000f8e0209 */
[----:B--2---:R-:W-:-:S13]  /*00c0*/  ISETP.GE.AND P0, PT, R6, R7, PT ;  /* 0x000000070600720c */ /* 0x004fda0003f06270 */
[----:B------:R-:W-:Y:S05]  /*00d0*/  @P0 EXIT ;  /* 0x000000000000094d */ /* 0x000fea0003800000 */
[----:B------:R-:W0:Y:S02]  /*00e0*/  LDC.64 R2, c[0x4][RZ] ;  /* 0x01000000ff027b82 */ /* 0x000e240000000a00 */
[----:B0-----:R-:W2:Y:S02]  /*00f0*/  LDG.E R0, desc[UR4][R2.64] ;  /* 0x0000000402007981 */ /* 0x001ea4000c1e1900 */
[----:B--2---:R-:W-:-:S04]  /*0100*/  ISETP.GE.AND P0, PT, R9, R0, PT ;  /* 0x000000000900720c */ /* 0x004fc80003f06270 */
[----:B------:R-:W-:-:S13]  /*0110*/  ISETP.LT.OR P0, PT, R9, RZ, P0 ;  /* 0x000000ff0900720c */ /* 0x000fda0000701670 */
[----:B------:R-:W-:Y:S05]  /*0120*/  @P0 EXIT ;  /* 0x000000000000094d */ /* 0x000fea0003800000 */
[----:B------:R-:W0:Y:S01]  /*0130*/  LDCU.64 UR6, c[0x0][0x380] ;  /* 0x00007000ff0677ac */ /* 0x000e220008000a00 */
[----:B------:R-:W-:-:S05]  /*0140*/  IMAD R8, R6, R0, R9 ;  /* 0x0000000006087224 */ /* 0x000fca00078e0209 */
[----:B------:R-:W-:Y:S02]  /*0150*/  SHF.R.S32.HI R12, RZ, 0x1f, R8 ;  /* 0x0000001fff0c7819 */ /* 0x000fe40000011408 */
[----:B0-----:R-:W-:-:S04]  /*0160*/  IADD3 R4, P0, PT, R8, UR6, RZ ;  /* 0x0000000608047c10 */ /* 0x001fc8000ff1e0ff */
[----:B------:R-:W-:-:S05]  /*0170*/  IADD3.X R5, PT, PT, R12, UR7, RZ, P0, !PT ;  /* 0x000000070c057c10 */ /* 0x000fca00087fe4ff */
[----:B------:R-:W2:Y:S02]  /*0180*/  LDG.E.U8 R4, desc[UR4][R4.64] ;  /* 0x0000000404047981 */ /* 0x000ea4000c1e1100 */
[----:B--2---:R-:W-:-:S13]  /*0190*/  ISETP.NE.AND P0, PT, R4, RZ, PT ;  /* 0x000000ff0400720c */ /* 0x004fda0003f05270 */
[----:B------:R-:W-:Y:S05]  /*01a0*/  @!P0 EXIT ;  /* 0x000000000000894d */ /* 0x000fea0003800000 */
[----:B------:R-:W0:Y:S01]  /*01b0*/  I2F.U32.RP R10, R7 ;  /* 0x00000007000a7306 */ /* 0x000e220000209000 */
[----:B------:R-:W-:Y:S01]  /*01c0*/  IMAD.MOV R11, RZ, RZ, -R7 ;  /* 0x000000ffff0b7224 */ /* 0x000fe200078e0a07 */
[----:B------:R-:W1:Y:S01]  /*01d0*/  LDCU.64 UR6, c[0x0][0x388] ;  /* 0x00007100ff0677ac */ /* 0x000e620008000a00 */
[----:B------:R-:W-:Y:S01]  /*01e0*/  IMAD.SHL.U32 R6, R6, 0x100, RZ ;  /* 0x0000010006067824 */ /* 0x000fe200078e00ff */
[----:B------:R-:W-:-:S04]  /*01f0*/  ISETP.NE.U32.AND P2, PT, R7, RZ, PT ;  /* 0x000000ff0700720c */ /* 0x000fc80003f45070 */
[----:B0-----:R-:W0:Y:S02]  /*0200*/  MUFU.RCP R10, R10 ;  /* 0x0000000a000a7308 */ /* 0x001e240000001000 */
[----:B0-----:R-:W-:-:S06]  /*0210*/  VIADD R4, R10, 0xffffffe ;  /* 0x0ffffffe0a047836 */ /* 0x001fcc0000000000 */
[----:B------:R0:W2:Y:S02]  /*0220*/  F2I.FTZ.U32.TRUNC.NTZ R5, R4 ;  /* 0x0000000400057305 */ /* 0x0000a4000021f000 */
[----:B0-----:R-:W-:Y:S02]  /*0230*/  IMAD.MOV.U32 R4, RZ, RZ, RZ ;  /* 0x000000ffff047224 */ /* 0x001fe400078e00ff */
[----:B--2---:R-:W-:-:S04]  /*0240*/  IMAD R11, R11, R5, RZ ;  /* 0x000000050b0b7224 */ /* 0x004fc800078e02ff */
[----:B------:R-:W-:-:S06]  /*0250*/  IMAD.HI.U32 R5, R5, R11, R4 ;  /* 0x0000000b05057227 */ /* 0x000fcc00078e0004 */
[----:B------:R-:W-:-:S04]  /*0260*/  IMAD.HI.U32 R13, R5, R6, RZ ;  /* 0x00000006050d7227 */ /* 0x000fc800078e00ff */
[----:B------:R-:W-:-:S04]  /*0270*/  IMAD.MOV R5, RZ, RZ, -R13 ;  /* 0x000000ffff057224 */ /* 0x000fc800078e0a0d */
[----:B------:R-:W-:-:S05]  /*0280*/  IMAD R6, R7, R5, R6 ;  /* 0x0000000507067224 */ /* 0x000fca00078e0206 */
[----:B------:R-:W-:-:S13]  /*0290*/  ISETP.GE.U32.AND P0, PT, R6, R7, PT ;  /* 0x000000070600720c */ /* 0x000fda0003f06070 */
[----:B------:R-:W-:Y:S01]  /*02a0*/  @P0 IMAD.IADD R6, R6, 0x1, -R7 ;  /* 0x0000000106060824 */ /* 0x000fe200078e0a07 */
[----:B------:R-:W-:Y:S02]  /*02b0*/  @P0 IADD3 R13, PT, PT, R13, 0x1, RZ ;  /* 0x000000010d0d0810 */ /* 0x000fe40007ffe0ff */
[----:B-1----:R-:W-:Y:S02]  /*02c0*/  IADD3 R4, P0, PT, R8, UR6, RZ ;  /* 0x0000000608047c10 */ /* 0x002fe4000ff1e0ff */
[----:B------:R-:W-:Y:S02]  /*02d0*/  ISETP.GE.U32.AND P1, PT, R6, R7, PT ;  /* 0x000000070600720c */ /* 0x000fe40003f26070 */
[----:B------:R-:W-:-:S11]  /*02e0*/  IADD3.X R5, PT, PT, R12, UR7, RZ, P0, !PT ;  /* 0x000000070c057c10 */ /* 0x000fd600087fe4ff */
[----:B------:R-:W-:Y:S01]  /*02f0*/  @P1 VIADD R13, R13, 0x1 ;  /* 0x000000010d0d1836 */ /* 0x000fe20000000000 */
[----:B------:R-:W-:-:S05]  /*0300*/  @!P2 LOP3.LUT R13, RZ, R7, RZ, 0x33, !PT ;  /* 0x00000007ff0da212 */ /* 0x000fca00078e33ff */
[----:B------:R0:W-:Y:S04]  /*0310*/  STG.E.U8 desc[UR4][R4.64], R13 ;  /* 0x0000000d04007986 */ /* 0x0001e8000c101104 */
[----:B------:R-:W2:Y:S01]  /*0320*/  LDG.E R2, desc[UR4][R2.64] ;  /* 0x0000000402027981 */ /* 0x000ea2000c1e1900 */
[----:B------:R-:W-:Y:S02]  /*0330*/  IMAD.SHL.U32 R9, R9, 0x100, RZ ;  /* 0x0000010009097824 */ /* 0x000fe400078e00ff */
[----:B------:R-:W-:Y:S02]  /*0340*/  IMAD R7, R7, R0, RZ ;  /* 0x0000000007077224 */ /* 0x000fe400078e02ff */
[----:B------:R-:W-:Y:S01]  /*0350*/  IMAD.MOV.U32 R0, RZ, RZ, 0xff ;  /* 0x000000ffff007424 */ /* 0x000fe200078e00ff */
[----:B------:R-:W-:-:S02]  /*0360*/  IABS R12, R9 ;  /* 0x00000009000c7213 */ /* 0x000fc40000000000 */
[-C--:B--2---:R-:W-:Y:S02]  /*0370*/  IABS R8, R2.reuse ;  /* 0x0000000200087213 */ /* 0x084fe40000000000 */
[-C--:B0-----:R-:W-:Y:S02]  /*0380*/  IABS R13, R2.reuse ;  /* 0x00000002000d7213 */ /* 0x081fe40000000000 */
[----:B------:R-:W0:Y:S01]  /*0390*/  I2F.RP R6, R8 ;  /* 0x0000000800067306 */ /* 0x000e220000209400 */
[----:B------:R-:W-:-:S04]  /*03a0*/  LOP3.LUT R9, R9, R2, RZ, 0x3c, !PT ;  /* 0x0000000209097212 */ /* 0x000fc800078e3cff */
[----:B------:R-:W-:-:S03]  /*03b0*/  ISETP.GE.AND P0, PT, R9, RZ, PT ;  /* 0x000000ff0900720c */ /* 0x000fc60003f06270 */
[----:B0-----:R-:W0:Y:S02]  /*03c0*/  MUFU.RCP R6, R6 ;  /* 0x0000000600067308 */ /* 0x001e240000001000 */
[----:B0-----:R-:W-:-:S06]  /*03d0*/  VIADD R10, R6, 0xffffffe ;  /* 0x0ffffffe060a7836 */ /* 0x001fcc0000000000 */
[----:B------:R0:W1:Y:S02]  /*03e0*/  F2I.FTZ.U32.TRUNC.NTZ R11, R10 ;  /* 0x0000000a000b7305 */ /* 0x000064000021f000 */
[----:B0-----:R-:W-:Y:S02]  /*03f0*/  HFMA2 R10, -RZ, RZ, 0, 0 ;  /* 0x00000000ff0a7431 */ /* 0x001fe400000001ff */
[----:B-1----:R-:W-:-:S04]  /*0400*/  IMAD.MOV R15, RZ, RZ, -R11 ;  /* 0x000000ffff0f7224 */ /* 0x002fc800078e0a0b */
[----:B------:R-:W-:-:S04]  /*0410*/  IMAD R3, R15, R8, RZ ;  /* 0x000000080f037224 */ /* 0x000fc800078e02ff */
[----:B------:R-:W-:-:S04]  /*0420*/  IMAD.HI.U32 R11, R11, R3, R10 ;  /* 0x000000030b0b7227 */ /* 0x000fc800078e000a */
[----:B------:R-:W-:Y:S02]  /*0430*/  IMAD.MOV R3, RZ, RZ, -R13 ;  /* 0x000000ffff037224 */ /* 0x000fe400078e0a0d */
[----:B------:R-:W-:-:S04]  /*0440*/  IMAD.HI.U32 R11, R11, R12, RZ ;  /* 0x0000000c0b0b7227 */ /* 0x000fc800078e00ff */
[----:B------:R-:W-:-:S05]  /*0450*/  IMAD R3, R11, R3, R12 ;  /* 0x000000030b037224 */ /* 0x000fca00078e020c */
[----:B------:R-:W-:-:S13]  /*0460*/  ISETP.GT.U32.AND P1, PT, R8, R3, PT ;  /* 0x000000030800720c */ /* 0x000fda0003f24070 */
[----:B------:R-:W-:Y:S02]  /*0470*/  @!P1 IMAD.IADD R3, R3, 0x1, -R8 ;  /* 0x0000000103039824 */ /* 0x000fe400078e0a08 */
[----:B------:R-:W-:Y:S01]  /*0480*/  @!P1 VIADD R11, R11, 0x1 ;  /* 0x000000010b0b9836 */ /* 0x000fe20000000000 */
[----:B------:R-:W-:Y:S02]  /*0490*/  ISETP.NE.AND P1, PT, R2, RZ, PT ;  /* 0x000000ff0200720c */ /* 0x000fe40003f25270 */
[----:B------:R-:W-:Y:S02]  /*04a0*/  ISETP.GE.U32.AND P2, PT, R3, R8, PT ;  /* 0x000000080300720c */ /* 0x000fe40003f46070 */
[----:B------:R-:W-:-:S11]  /*04b0*/  SHF.L.U32 R3, R7, 0x1, RZ ;  /* 0x0000000107037819 */ /* 0x000fd600000006ff */
[----:B------:R-:W-:Y:S01]  /*04c0*/  @P2 VIADD R11, R11, 0x1 ;  /* 0x000000010b0b2836 */ /* 0x000fe20000000000 */
[-C--:B------:R-:W-:Y:S02]  /*04d0*/  IADD3 R6, P2, PT, R7, R4.reuse, RZ ;  /* 0x0000000407067210 */ /* 0x080fe40007f5e0ff */
[----:B------:R-:W-:Y:S01]  /*04e0*/  IADD3 R4, P3, PT, R3, R4, RZ ;  /* 0x0000000403047210 */ /* 0x000fe20007f7e0ff */
[----:B------:R-:W-:Y:S01]  /*04f0*/  @!P0 IMAD.MOV R11, RZ, RZ, -R11 ;  /* 0x000000ffff0b8224 */ /* 0x000fe200078e0a0b */
[-C--:B------:R-:W-:Y:S02]  /*0500*/  LEA.HI.X.SX32 R7, R7, R5.reuse, 0x1, P2 ;  /* 0x0000000507077211 */ /* 0x080fe400010f0eff */
[----:B------:R-:W-:Y:S02]  /*0510*/  @!P1 LOP3.LUT R11, RZ, R2, RZ, 0x33, !PT ;  /* 0x00000002ff0b9212 */ /* 0x000fe400078e33ff */
[----:B------:R-:W-:Y:S02]  /*0520*/  LEA.HI.X.SX32 R5, R3, R5, 0x1, P3 ;  /* 0x0000000503057211 */ /* 0x000fe400018f0eff */
[----:B------:R-:W-:Y:S01]  /*0530*/  PRMT R2, R0, 0x7610, R2 ;  /* 0x0000761000027816 */ /* 0x000fe20000000002 */
[----:B------:R-:W-:Y:S04]  /*0540*/  STG.E.U8 desc[UR4][R6.64], R11 ;  /* 0x0000000b06007986 */ /* 0x000fe8000c101104 */
[----:B------:R-:W-:Y:S01]  /*0550*/  STG.E.U8 desc[UR4][R4.64], R2 ;  /* 0x0000000204007986 */ /* 0x000fe2000c101104 */
[----:B------:R-:W-:Y:S05]  /*0560*/  EXIT ;  /* 0x000000000000794d */ /* 0x000fea0003800000 */
.L_x_0:
[----:B------:R-:W-:-:S00]  /*0570*/  BRA `(.L_x_0) ;  /* 0xfffffffc00fc7947 */ /* 0x000fc0000383ffff */
[----:B------:R-:W-:-:S00]  /*0580*/  NOP ;  /* 0x0000000000007918 */ /* 0x000fc00000000000 */
[----:B------:R-:W-:-:S00]  /*0590*/  NOP ;  /* 0x0000000000007918 */ /* 0x000fc00000000000 */
[----:B------:R-:W-:-:S00]  /*05a0*/  NOP ;  /* 0x0000000000007918 */ /* 0x000fc00000000000 */
[----:B------:R-:W-:-:S00]  /*05b0*/  NOP ;  /* 0x0000000000007918 */ /* 0x000fc00000000000 */
[----:B------:R-:W-:-:S00]  /*05c0*/  NOP ;  /* 0x0000000000007918 */ /* 0x000fc00000000000 */
[----:B------:R-:W-:-:S00]  /*05d0*/  NOP ;  /* 0x0000000000007918 */ /* 0x000fc00000000000 */
[----:B------:R-:W-:-:S00]  /*05e0*/  NOP ;  /* 0x0000000000007918 */ /* 0x000fc00000000000 */
[----:B------:R-:W-:-:S00]  /*05f0*/  NOP ;  /* 0x0000000000007918 */ /* 0x000fc00000000000 */
.L_x_5:


//--------------------- .text._Z6kernalPbS_Ph     --------------------------
	.section	.text._Z6kernalPbS_Ph,"ax",@progbits
	.align	128
        .global         _Z6kernalPbS_Ph
        .type           _Z6kernalPbS_Ph,@function
        .size           _Z6kernalPbS_Ph,(.L_x_6 - _Z6kernalPbS_Ph)
        .other          _Z6kernalPbS_Ph,@"STO_CUDA_ENTRY STV_DEFAULT"
_Z6kernalPbS_Ph:
.text._Z6kernalPbS_Ph:
        /* <DEDUP_REMOVED lines=19> */
[----:B------:R-:W-:Y:S01]  /*0130*/  VIMNMX.U32 R10, PT, PT, R3, 0x1, !PT ;  /* 0x00000001030a7848 */ /* 0x000fe20007fe0000 */
[----:B------:R-:W0:Y:S01]  /*0140*/  I2F.U32.RP R6, R0 ;  /* 0x0000000000067306 */ /* 0x000e220000209000 */
[----:B------:R-:W-:Y:S01]  /*0150*/  VIADD R12, R2, 0xffffffff ;  /* 0xffffffff020c7836 */ /* 0x000fe20000000000 */
[----:B------:R-:W1:Y:S01]  /*0160*/  LDCU.64 UR6, c[0x0][0x380] ;  /* 0x00007000ff0677ac */ /* 0x000e620008000a00 */
[----:B------:R-:W-:Y:S01]  /*0170*/  VIADD R13, R5, 0xffffffff ;  /* 0xffffffff050d7836 */ /* 0x000fe20000000000 */
[----:B------:R-:W-:Y:S01]  /*0180*/  ISETP.NE.U32.AND P6, PT, R10, RZ, PT ;  /* 0x000000ff0a00720c */ /* 0x000fe20003fc5070 */
[----:B------:R-:W-:Y:S01]  /*0190*/  IMAD.MOV R21, RZ, RZ, -R10 ;  /* 0x000000ffff157224 */ /* 0x000fe200078e0a0a */
[----:B------:R-:W-:Y:S01]  /*01a0*/  VIMNMX R19, PT, PT, RZ, R12, !PT ;  /* 0x0000000cff137248 */ /* 0x000fe20007fe0100 */
[----:B------:R-:W-:Y:S01]  /*01b0*/  VIADD R20, R2, 0x1 ;  /* 0x0000000102147836 */ /* 0x000fe20000000000 */
[----:B------:R-:W2:Y:S01]  /*01c0*/  I2F.U32.RP R14, R10 ;  /* 0x0000000a000e7306 */ /* 0x000ea20000209000 */
[----:B------:R-:W-:-:S02]  /*01d0*/  VIMNMX R4, PT, PT, RZ, R13, !PT ;  /* 0x0000000dff047248 */ /* 0x000fc40007fe0100 */
[----:B------:R-:W-:-:S03]  /*01e0*/  IMAD.IADD R19, R19, 0x1, -R2 ;  /* 0x0000000113137824 */ /* 0x000fc600078e0a02 */
[----:B------:R-:W-:Y:S01]  /*01f0*/  IMAD.IADD R17, R4, 0x1, -R5 ;  /* 0x0000000104117824 */ /* 0x000fe200078e0a05 */
[----:B------:R-:W-:Y:S01]  /*0200*/  IABS R4, R0 ;  /* 0x0000000000047213 */ /* 0x000fe20000000000 */
[----:B0-----:R-:W0:Y:S01]  /*0210*/  MUFU.RCP R6, R6 ;  /* 0x0000000600067308 */ /* 0x001e220000001000 */
[----:B------:R-:W-:Y:S02]  /*0220*/  VIADD R11, R19, 0x1 ;  /* 0x00000001130b7836 */ /* 0x000fe40000000000 */
[----:B------:R-:W-:-:S03]  /*0230*/  VIADD R15, R17, 0x1 ;  /* 0x00000001110f7836 */ /* 0x000fc60000000000 */
[----:B------:R-:W-:Y:S02]  /*0240*/  ISETP.NE.AND P1, PT, R11, RZ, PT ;  /* 0x000000ff0b00720c */ /* 0x000fe40003f25270 */
[----:B--2---:R-:W2:Y:S01]  /*0250*/  MUFU.RCP R14, R14 ;  /* 0x0000000e000e7308 */ /* 0x004ea20000001000 */
[----:B------:R-:W-:Y:S01]  /*0260*/  ISETP.NE.AND P2, PT, R15, RZ, PT ;  /* 0x000000ff0f00720c */ /* 0x000fe20003f45270 */
[----:B0-----:R-:W-:Y:S01]  /*0270*/  VIADD R7, R6, 0xffffffe ;  /* 0x0ffffffe06077836 */ /* 0x001fe20000000000 */
[----:B------:R-:W-:-:S08]  /*0280*/  IADD3 R6, PT, PT, RZ, -R0, RZ ;  /* 0x80000000ff067210 */ /* 0x000fd00007ffe0ff */
[----:B------:R-:W-:-:S03]  /*0290*/  @!P1 IMAD.MOV R19, RZ, RZ, R11 ;  /* 0x000000ffff139224 */ /* 0x000fc600078e020b */
[----:B------:R-:W-:Y:S01]  /*02a0*/  @!P2 IMAD.MOV R17, RZ, RZ, R15 ;  /* 0x000000ffff11a224 */ /* 0x000fe200078e020f */
[----:B------:R-:W-:Y:S01]  /*02b0*/  F2I.FTZ.U32.TRUNC.NTZ R7, R7 ;  /* 0x0000000700077305 */ /* 0x000fe2000021f000 */
[----:B--2---:R-:W-:Y:S01]  /*02c0*/  VIADD R8, R14, 0xffffffe ;  /* 0x0ffffffe0e087836 */ /* 0x004fe20000000000 */
[----:B------:R-:W-:-:S06]  /*02d0*/  IABS R14, R3 ;  /* 0x00000003000e7213 */ /* 0x000fcc0000000000 */
[----:B------:R0:W2:Y:S01]  /*02e0*/  F2I.FTZ.U32.TRUNC.NTZ R9, R8 ;  /* 0x0000000800097305 */ /* 0x0000a2000021f000 */
[----:B------:R-:W-:-:S07]  /*02f0*/  IMAD.MOV.U32 R11, RZ, RZ, R14 ;  /* 0x000000ffff0b7224 */ /* 0x000fce00078e000e */
[----:B------:R-:W3:Y:S01]  /*0300*/  I2F.RP R16, R11 ;  /* 0x0000000b00107306 */ /* 0x000ee20000209400 */
[----:B0-----:R-:W-:Y:S02]  /*0310*/  IMAD.MOV.U32 R8, RZ, RZ, RZ ;  /* 0x000000ffff087224 */ /* 0x001fe400078e00ff */
[----:B--2---:R-:W-:-:S04]  /*0320*/  IMAD R21, R21, R9, RZ ;  /* 0x0000000915157224 */ /* 0x004fc800078e02ff */
[----:B------:R-:W-:Y:S02]  /*0330*/  IMAD.HI.U32 R8, R9, R21, R8 ;  /* 0x0000001509087227 */ /* 0x000fe400078e0008 */
[----:B------:R-:W0:Y:S02]  /*0340*/  I2F.RP R9, R4 ;  /* 0x0000000400097306 */ /* 0x000e240000209400 */
[----:B------:R-:W-:Y:S02]  /*0350*/  IMAD R21, R6, R7, RZ ;  /* 0x0000000706157224 */ /* 0x000fe400078e02ff */
[----:B------:R-:W-:Y:S02]  /*0360*/  IMAD.MOV.U32 R6, RZ, RZ, RZ ;  /* 0x000000ffff067224 */ /* 0x000fe400078e00ff */
[----:B------:R-:W-:Y:S02]  /*0370*/  IMAD.HI.U32 R8, R8, R19, RZ ;  /* 0x0000001308087227 */ /* 0x000fe400078e00ff */
[----:B---3--:R-:W-:Y:S02]  /*0380*/  MUFU.RCP R16, R16 ;  /* 0x0000001000107308 */ /* 0x008fe40000001000 */
[----:B------:R-:W-:-:S04]  /*0390*/  IMAD.HI.U32 R14, R7, R21, R6 ;  /* 0x00000015070e7227 */ /* 0x000fc800078e0006 */
[----:B------:R-:W-:Y:S02]  /*03a0*/  IMAD.MOV R6, RZ, RZ, -R8 ;  /* 0x000000ffff067224 */ /* 0x000fe400078e0a08 */
[----:B------:R-:W-:Y:S01]  /*03b0*/  IMAD.HI.U32 R15, R14, R17, RZ ;  /* 0x000000110e0f7227 */ /* 0x000fe200078e00ff */
[----:B0-----:R-:W0:Y:S03]  /*03c0*/  MUFU.RCP R9, R9 ;  /* 0x0000000900097308 */ /* 0x001e260000001000 */
[----:B------:R-:W-:Y:S02]  /*03d0*/  IMAD R19, R10, R6, R19 ;  /* 0x000000060a137224 */ /* 0x000fe400078e0213 */
[----:B------:R-:W-:-:S03]  /*03e0*/  IMAD.MOV R6, RZ, RZ, -R15 ;  /* 0x000000ffff067224 */ /* 0x000fc600078e0a0f */
[----:B------:R-:W-:Y:S01]  /*03f0*/  ISETP.GE.U32.AND P4, PT, R19, R10, PT ;  /* 0x0000000a1300720c */ /* 0x000fe20003f86070 */
[----:B------:R-:W-:-:S05]  /*0400*/  IMAD R17, R0, R6, R17 ;  /* 0x0000000600117224 */ /* 0x000fca00078e0211 */
[----:B------:R-:W-:Y:S02]  /*0410*/  ISETP.GE.U32.AND P0, PT, R17, R0, PT ;  /* 0x000000001100720c */ /* 0x000fe40003f06070 */
[----:B0-----:R-:W-:Y:S01]  /*0420*/  IADD3 R6, PT, PT, R9, 0xffffffe, RZ ;  /* 0x0ffffffe09067810 */ /* 0x001fe20007ffe0ff */
[----:B------:R-:W-:-:S04]  /*0430*/  VIADD R9, R16, 0xffffffe ;  /* 0x0ffffffe10097836 */ /* 0x000fc80000000000 */
[----:B------:R-:W-:Y:S01]  /*0440*/  @P4 IMAD.IADD R19, R19, 0x1, -R10 ;  /* 0x0000000113134824 */ /* 0x000fe200078e0a0a */
[----:B------:R0:W2:Y:S01]  /*0450*/  F2I.FTZ.U32.TRUNC.NTZ R7, R6 ;  /* 0x0000000600077305 */ /* 0x0000a2000021f000 */
[----:B------:R-:W-:-:S03]  /*0460*/  @P4 VIADD R8, R8, 0x1 ;  /* 0x0000000108084836 */ /* 0x000fc60000000000 */
[----:B------:R-:W-:Y:S01]  /*0470*/  ISETP.GE.U32.AND P5, PT, R19, R10, PT ;  /* 0x0000000a1300720c */ /* 0x000fe20003fa6070 */
[----:B------:R-:W-:Y:S02]  /*0480*/  @P0 IMAD.IADD R17, R17, 0x1, -R0 ;  /* 0x0000000111110824 */ /* 0x000fe400078e0a00 */
[----:B------:R-:W-:Y:S01]  /*0490*/  @P0 VIADD R15, R15, 0x1 ;  /* 0x000000010f0f0836 */ /* 0x000fe20000000000 */
[----:B------:R-:W3:Y:S01]  /*04a0*/  F2I.FTZ.U32.TRUNC.NTZ R9, R9 ;  /* 0x0000000900097305 */ /* 0x000ee2000021f000 */
[----:B------:R-:W-:Y:S02]  /*04b0*/  ISETP.NE.U32.AND P0, PT, R0, RZ, PT ;  /* 0x000000ff0000720c */ /* 0x000fe40003f05070 */
[----:B------:R-:W-:Y:S02]  /*04c0*/  ISETP.GE.U32.AND P3, PT, R17, R0, PT ;  /* 0x000000001100720c */ /* 0x000fe40003f66070 */
[----:B0-----:R-:W-:Y:S01]  /*04d0*/  SEL R6, RZ, 0x1, !P2 ;  /* 0x00000001ff067807 */ /* 0x001fe20005000000 */
[----:B--2---:R-:W-:Y:S01]  /*04e0*/  IMAD.MOV R19, RZ, RZ, -R7 ;  /* 0x000000ffff137224 */ /* 0x004fe200078e0a07 */
[----:B------:R-:W-:-:S02]  /*04f0*/  SEL R17, RZ, 0x1, !P1 ;  /* 0x00000001ff117807 */ /* 0x000fc40004800000 */
[----:B------:R-:W-:Y:S01]  /*0500*/  @P5 VIADD R8, R8, 0x1 ;  /* 0x0000000108085836 */ /* 0x000fe20000000000 */
[----:B------:R-:W-:Y:S01]  /*0510*/  @!P6 LOP3.LUT R8, RZ, R10, RZ, 0x33, !PT ;  /* 0x0000000aff08e212 */ /* 0x000fe200078e33ff */
[----:B------:R-:W-:Y:S01]  /*0520*/  IMAD R19, R19, R4, RZ ;  /* 0x0000000413137224 */ /* 0x000fe200078e02ff */
[----:B------:R-:W-:Y:S01]  /*0530*/  LOP3.LUT R10, RZ, R0, RZ, 0x33, !PT ;  /* 0x00000000ff0a7212 */ /* 0x000fe200078e33ff */
[----:B---3--:R-:W-:-:S03]  /*0540*/  IMAD.MOV R16, RZ, RZ, -R9 ;  /* 0x000000ffff107224 */ /* 0x008fc600078e0a09 */
[----:B------:R-:W-:Y:S02]  /*0550*/  @P3 VIADD R15, R15, 0x1 ;  /* 0x000000010f0f3836 */ /* 0x000fe40000000000 */
[----:B------:R-:W-:Y:S02]  /*0560*/  IMAD.IADD R17, R17, 0x1, R8 ;  /* 0x0000000111117824 */ /* 0x000fe400078e0208 */
[----:B------:R-:W-:Y:S01]  /*0570*/  IMAD R21, R16, R11, RZ ;  /* 0x0000000b10157224 */ /* 0x000fe200078e02ff */
[----:B------:R-:W-:Y:S01]  /*0580*/  SEL R15, R10, R15, !P0 ;  /* 0x0000000f0a0f7207 */ /* 0x000fe20004000000 */
[----:B------:R-:W-:Y:S01]  /*0590*/  IMAD.MOV.U32 R8, RZ, RZ, RZ ;  /* 0x000000ffff087224 */ /* 0x000fe200078e00ff */
[----:B------:R-:W-:Y:S01]  /*05a0*/  IABS R16, R3 ;  /* 0x0000000300107213 */ /* 0x000fe20000000000 */
[----:B------:R-:W-:Y:S01]  /*05b0*/  IMAD R12, R3, R17, R12 ;  /* 0x00000011030c7224 */ /* 0x000fe200078e020c */
[----:B------:R-:W-:Y:S01]  /*05c0*/  IADD3 R15, PT, PT, R6, R15, RZ ;  /* 0x0000000f060f7210 */ /* 0x000fe20007ffe0ff */
[----:B------:R-:W-:-:S02]  /*05d0*/  IMAD.MOV.U32 R6, RZ, RZ, RZ ;  /* 0x000000ffff067224 */ /* 0x000fc400078e00ff */
[----:B------:R-:W-:Y:S01]  /*05e0*/  IMAD.HI.U32 R8, R9, R21, R8 ;  /* 0x0000001509087227 */ /* 0x000fe200078e0008 */
[----:B------:R-:W-:Y:S02]  /*05f0*/  IABS R21, R20 ;  /* 0x0000001400157213 */ /* 0x000fe40000000000 */
[----:B------:R-:W-:Y:S01]  /*0600*/  IABS R17, R12 ;  /* 0x0000000c00117213 */ /* 0x000fe20000000000 */
[----:B------:R-:W-:Y:S02]  /*0610*/  IMAD R13, R0, R15, R13 ;  /* 0x0000000f000d7224 */ /* 0x000fe400078e020d */
[----:B------:R-:W-:Y:S01]  /*0620*/  IMAD.HI.U32 R6, R7, R19, R6 ;  /* 0x0000001307067227 */ /* 0x000fe200078e0006 */
[----:B------:R-:W-:Y:S02]  /*0630*/  IABS R7, R0 ;  /* 0x0000000000077213 */ /* 0x000fe40000000000 */
[----:B------:R-:W-:Y:S01]  /*0640*/  IABS R15, R13 ;  /* 0x0000000d000f7213 */ /* 0x000fe20000000000 */
[----:B------:R-:W-:Y:S01]  /*0650*/  IMAD.MOV R18, RZ, RZ, -R16 ;  /* 0x000000ffff127224 */ /* 0x000fe200078e0a10 */
[----:B------:R-:W-:Y:S01]  /*0660*/  IABS R19, R2 ;  /* 0x0000000200137213 */ /* 0x000fe20000000000 */
[----:B------:R-:W-:-:S02]  /*0670*/  IMAD.MOV R9, RZ, RZ, -R7 ;  /* 0x000000ffff097224 */ /* 0x000fc400078e0a07 */
[----:B------:R-:W-:-:S04]  /*0680*/  IMAD.HI.U32 R6, R6, R15, RZ ;  /* 0x0000000f06067227 */ /* 0x000fc800078e00ff */
[----:B------:R-:W-:-:S04]  /*0690*/  IMAD.HI.U32 R7, R8, R19, RZ ;  /* 0x0000001308077227 */ /* 0x000fc800078e00ff */
[----:B------:R-:W-:Y:S02]  /*06a0*/  IMAD R15, R6, R9, R15 ;  /* 0x00000009060f7224 */ /* 0x000fe400078e020f */
[----:B------:R-:W-:-:S03]  /*06b0*/  IMAD.HI.U32 R6, R8, R21, RZ ;  /* 0x0000001508067227 */ /* 0x000fc600078e00ff */
[----:B------:R-:W-:Y:S01]  /*06c0*/  ISETP.GT.U32.AND P1, PT, R4, R15, PT ;  /* 0x0000000f0400720c */ /* 0x000fe20003f24070 */
[-C--:B------:R-:W-:Y:S02]  /*06d0*/  IMAD R16, R7, R18.reuse, R19 ;  /* 0x0000001207107224 */ /* 0x080fe400078e0213 */
[----:B------:R-:W-:Y:S02]  /*06e0*/  IMAD R6, R6, R18, R21 ;  /* 0x0000001206067224 */ /* 0x000fe400078e0215 */
[----:B------:R-:W-:Y:S01]  /*06f0*/  IMAD.HI.U32 R8, R8, R17, RZ ;  /* 0x0000001108087227 */ /* 0x000fe200078e00ff */
[C---:B------:R-:W-:Y:S02]  /*0700*/  ISETP.GT.U32.AND P2, PT, R11.reuse, R16, PT ;  /* 0x000000100b00720c */ /* 0x040fe40003f44070 */
[----:B------:R-:W-:Y:S01]  /*0710*/  ISETP.GT.U32.AND P3, PT, R11, R6, PT ;  /* 0x000000060b00720c */ /* 0x000fe20003f64070 */
[----:B------:R-:W-:Y:S02]  /*0720*/  IMAD R8, R8, R18, R17 ;  /* 0x0000001208087224 */ /* 0x000fe400078e0211 */
[----:B------:R-:W-:-:S03]  /*0730*/  IMAD.HI.U32 R7, R14, R5, RZ ;  /* 0x000000050e077227 */ /* 0x000fc600078e00ff */
[----:B------:R-:W-:Y:S01]  /*0740*/  ISETP.GT.U32.AND P4, PT, R11, R8, PT ;  /* 0x000000080b00720c */ /* 0x000fe20003f84070 */
[----:B------:R-:W-:Y:S01]  /*0750*/  @!P1 IMAD.IADD R15, R15, 0x1, -R4 ;  /* 0x000000010f0f9824 */ /* 0x000fe200078e0a04 */
[----:B------:R-:W-:Y:S01]  /*0760*/  ISETP.GE.AND P1, PT, R20, RZ, PT ;  /* 0x000000ff1400720c */ /* 0x000fe20003f26270 */
[----:B------:R-:W-:Y:S02]  /*0770*/  IMAD.MOV R7, RZ, RZ, -R7 ;  /* 0x000000ffff077224 */ /* 0x000fe400078e0a07 */
[----:B------:R-:W-:Y:S01]  /*0780*/  @!P2 IADD3 R16, PT, PT, R16, -R11, RZ ;  /* 0x8000000b1010a210 */ /* 0x000fe20007ffe0ff */
[----:B------:R-:W-:Y:S02]  /*0790*/  VIADD R9, R5, 0x1 ;  /* 0x0000000105097836 */ /* 0x000fe40000000000 */
[----:B------:R-:W-:Y:S01]  /*07a0*/  @!P3 IMAD.IADD R6, R6, 0x1, -R11 ;  /* 0x000000010606b824 */ /* 0x000fe200078e0a0b */
[----:B------:R-:W-:Y:S01]  /*07b0*/  ISETP.GT.U32.AND P3, PT, R4, R15, PT ;  /* 0x0000000f0400720c */ /* 0x000fe20003f64070 */
[----:B------:R-:W-:Y:S01]  /*07c0*/  IMAD R7, R0, R7, R5 ;  /* 0x0000000700077224 */ /* 0x000fe200078e0205 */
[C---:B------:R-:W-:Y:S01]  /*07d0*/  ISETP.GT.U32.AND P2, PT, R11.reuse, R16, PT ;  /* 0x000000100b00720c */ /* 0x040fe20003f44070 */
[----:B------:R-:W-:Y:S01]  /*07e0*/  IMAD.HI.U32 R14, R14, R9, RZ ;  /* 0x000000090e0e7227 */ /* 0x000fe200078e00ff */
[----:B------:R-:W-:-:S03]  /*07f0*/  ISETP.GT.U32.AND P5, PT, R11, R6, PT ;  /* 0x000000060b00720c */ /* 0x000fc60003fa4070 */
[----:B------:R-:W-:Y:S01]  /*0800*/  @!P4 IMAD.IADD R8, R8, 0x1, -R11 ;  /* 0x000000010808c824 */ /* 0x000fe200078e0a0b */
[----:B------:R-:W-:Y:S01]  /*0810*/  ISETP.GE.AND P4, PT, R13, RZ, PT ;  /* 0x000000ff0d00720c */ /* 0x000fe20003f86270 */
[----:B------:R-:W-:-:S03]  /*0820*/  IMAD.MOV R14, RZ, RZ, -R14 ;  /* 0x000000ffff0e7224 */ /* 0x000fc600078e0a0e */
[----:B------:R-:W-:Y:S01]  /*0830*/  ISETP.GT.U32.AND P6, PT, R11, R8, PT ;  /* 0x000000080b00720c */ /* 0x000fe20003fc4070 */
[----:B------:R-:W-:Y:S01]  /*0840*/  @!P3 IMAD.IADD R15, R15, 0x1, -R4 ;  /* 0x000000010f0fb824 */ /* 0x000fe200078e0a04 */
[----:B------:R-:W-:Y:S01]  /*0850*/  ISETP.GE.AND P3, PT, R2, RZ, PT ;  /* 0x000000ff0200720c */ /* 0x000fe20003f66270 */
[--C-:B------:R-:W-:Y:S01]  /*0860*/  @!P2 IMAD.IADD R16, R16, 0x1, -R11.reuse ;  /* 0x000000011010a824 */ /* 0x100fe200078e0a0b */
[----:B------:R-:W-:Y:S01]  /*0870*/  ISETP.GE.U32.AND P2, PT, R7, R0, PT ;  /* 0x000000000700720c */ /* 0x000fe20003f46070 */
[----:B------:R-:W-:Y:S01]  /*0880*/  @!P5 IMAD.IADD R6, R6, 0x1, -R11 ;  /* 0x000000010606d824 */ /* 0x000fe200078e0a0b */
[----:B------:R-:W-:Y:S01]  /*0890*/  ISETP.GE.AND P5, PT, R12, RZ, PT ;  /* 0x000000ff0c00720c */ /* 0x000fe20003fa6270 */
[C---:B------:R-:W-:Y:S02]  /*08a0*/  IMAD R9, R0.reuse, R14, R9 ;  /* 0x0000000e00097224 */ /* 0x040fe400078e0209 */
[----:B------:R-:W-:Y:S01]  /*08b0*/  @!P4 IADD3 R15, PT, PT, -R15, RZ, RZ ;  /* 0x000000ff0f0fc210 */ /* 0x000fe20007ffe1ff */
[----:B------:R-:W-:Y:S01]  /*08c0*/  @!P1 IMAD.MOV R6, RZ, RZ, -R6 ;  /* 0x000000ffff069224 */ /* 0x000fe200078e0a06 */
[----:B------:R-:W-:-:S02]  /*08d0*/  ISETP.NE.AND P4, PT, R0, RZ, PT ;  /* 0x000000ff0000720c */ /* 0x000fc40003f85270 */
[----:B------:R-:W-:Y:S01]  /*08e0*/  @!P6 IMAD.IADD R8, R8, 0x1, -R11 ;  /* 0x000000010808e824 */ /* 0x000fe200078e0a0b */
[----:B------:R-:W-:Y:S01]  /*08f0*/  ISETP.NE.AND P6, PT, R3, RZ, PT ;  /* 0x000000ff0300720c */ /* 0x000fe20003fc5270 */
[----:B------:R-:W-:Y:S01]  /*0900*/  @!P3 IMAD.MOV R16, RZ, RZ, -R16 ;  /* 0x000000ffff10b224 */ /* 0x000fe200078e0a10 */
[----:B------:R-:W-:Y:S01]  /*0910*/  LOP3.LUT R11, RZ, R3, RZ, 0x33, !PT ;  /* 0x00000003ff0b7212 */ /* 0x000fe200078e33ff */
[----:B------:R-:W-:Y:S01]  /*0920*/  @P2 IMAD.IADD R7, R7, 0x1, -R0 ;  /* 0x0000000107072824 */ /* 0x000fe200078e0a00 */
[----:B------:R-:W-:Y:S01]  /*0930*/  SEL R4, R10, R15, !P4 ;  /* 0x0000000f0a047207 */ /* 0x000fe20006000000 */
[----:B------:R-:W-:Y:S01]  /*0940*/  @!P5 IMAD.MOV R8, RZ, RZ, -R8 ;  /* 0x000000ffff08d224 */ /* 0x000fe200078e0a08 */
[----:B------:R-:W-:Y:S02]  /*0950*/  ISETP.GE.U32.AND P4, PT, R9, R0, PT ;  /* 0x000000000900720c */ /* 0x000fe40003f86070 */
[----:B------:R-:W-:Y:S01]  /*0960*/  SEL R12, R11, R16, !P6 ;  /* 0x000000100b0c7207 */ /* 0x000fe20007000000 */
[----:B------:R-:W-:Y:S01]  /*0970*/  IMAD R13, R3, R4, RZ ;  /* 0x00000004030d7224 */ /* 0x000fe200078e02ff */
[----:B------:R-:W-:-:S02]  /*0980*/  ISETP.GE.U32.AND P2, PT, R7, R0, PT ;  /* 0x000000000700720c */ /* 0x000fc40003f46070 */
[----:B------:R-:W-:Y:S01]  /*0990*/  SEL R20, R11, R8, !P6 ;  /* 0x000000080b147207 */ /* 0x000fe20007000000 */
[----:B------:R-:W-:Y:S01]  /*09a0*/  IMAD.IADD R15, R13, 0x1, R12 ;  /* 0x000000010d0f7824 */ /* 0x000fe200078e020c */
[----:B------:R-:W-:-:S03]  /*09b0*/  SEL R14, R11, R6, !P6 ;  /* 0x000000060b0e7207 */ /* 0x000fc60007000000 */
[----:B------:R-:W-:Y:S01]  /*09c0*/  IMAD.IADD R4, R13, 0x1, R20 ;  /* 0x000000010d047824 */ /* 0x000fe200078e0214 */
[----:B-1----:R-:W-:Y:S01]  /*09d0*/  IADD3 R22, P1, PT, R15, UR6, RZ ;  /* 0x000000060f167c10 */ /* 0x002fe2000ff3e0ff */
[----:B------:R-:W-:Y:S02]  /*09e0*/  @P4 IMAD.IADD R9, R9, 0x1, -R0 ;  /* 0x0000000109094824 */ /* 0x000fe400078e0a00 */
[----:B------:R-:W-:Y:S01]  /*09f0*/  IMAD.IADD R8, R13, 0x1, R14 ;  /* 0x000000010d087824 */ /* 0x000fe200078e020e */
[----:B------:R-:W-:Y:S02]  /*0a00*/  LEA.HI.X.SX32 R23, R15, UR7, 0x1, P1 ;  /* 0x000000070f177c11 */ /* 0x000fe400088f0eff */
[----:B------:R-:W-:Y:S02]  /*0a10*/  ISETP.GE.U32.AND P1, PT, R9, R0, PT ;  /* 0x000000000900720c */ /* 0x000fe40003f26070 */
[----:B------:R-:W-:Y:S02]  /*0a20*/  @P2 IADD3 R7, PT, PT, -R0, R7, RZ ;  /* 0x0000000700072210 */ /* 0x000fe40007ffe1ff */
[----:B------:R-:W-:-:S02]  /*0a30*/  IADD3 R16, P3, PT, R4, UR6, RZ ;  /* 0x0000000604107c10 */ /* 0x000fc4000ff7e0ff */
[----:B------:R-:W-:Y:S02]  /*0a40*/  SEL R11, R10, R7, !P0 ;  /* 0x000000070a0b7207 */ /* 0x000fe40004000000 */
[----:B------:R-:W-:Y:S02]  /*0a50*/  IADD3 R6, P2, PT, R8, UR6, RZ ;  /* 0x0000000608067c10 */ /* 0x000fe4000ff5e0ff */
[----:B------:R-:W-:Y:S01]  /*0a60*/  LEA.HI.X.SX32 R17, R4, UR7, 0x1, P3 ;  /* 0x0000000704117c11 */ /* 0x000fe200098f0eff */
[-C--:B------:R-:W-:Y:S01]  /*0a70*/  IMAD R13, R3, R11.reuse, R20 ;  /* 0x0000000b030d7224 */ /* 0x080fe200078e0214 */
[----:B------:R-:W2:Y:S01]  /*0a80*/  LDG.E.U8 R4, desc[UR4][R22.64] ;  /* 0x0000000416047981 */ /* 0x000ea2000c1e1100 */
[----:B------:R-:W-:Y:S01]  /*0a90*/  LEA.HI.X.SX32 R7, R8, UR7, 0x1, P2 ;  /* 0x0000000708077c11 */ /* 0x000fe200090f0eff */
[----:B------:R-:W-:Y:S02]  /*0aa0*/  @P1 IMAD.IADD R9, R9, 0x1, -R0 ;  /* 0x0000000109091824 */ /* 0x000fe400078e0a00 */
[----:B------:R0:W3:Y:S01]  /*0ab0*/  LDG.E.U8 R8, desc[UR4][R16.64] ;  /* 0x0000000410087981 */ /* 0x0000e2000c1e1100 */
[----:B------:R-:W-:Y:S01]  /*0ac0*/  IADD3 R18, P2, PT, R13, UR6, RZ ;  /* 0x000000060d127c10 */ /* 0x000fe2000ff5e0ff */
[----:B------:R-:W-:Y:S01]  /*0ad0*/  IMAD R11, R3, R11, R14 ;  /* 0x0000000b030b7224 */ /* 0x000fe200078e020e */
[----:B------:R-:W-:Y:S01]  /*0ae0*/  SEL R9, R10, R9, !P0 ;  /* 0x000000090a097207 */ /* 0x000fe20004000000 */
[----:B------:R1:W4:Y:S01]  /*0af0*/  LDG.E.U8 R6, desc[UR4][R6.64] ;  /* 0x0000000406067981 */ /* 0x000322000c1e1100 */
[----:B------:R-:W-:-:S02]  /*0b00*/  LEA.HI.X.SX32 R19, R13, UR7, 0x1, P2 ;  /* 0x000000070d137c11 */ /* 0x000fc400090f0eff */
[----:B------:R-:W-:Y:S01]  /*0b10*/  IADD3 R10, P0, PT, R11, UR6, RZ ;  /* 0x000000060b0a7c10 */ /* 0x000fe2000ff1e0ff */
[-C--:B------:R-:W-:Y:S02]  /*0b20*/  IMAD R20, R3, R9.reuse, R20 ;  /* 0x0000000903147224 */ /* 0x080fe400078e0214 */
[----:B------:R-:W5:Y:S01]  /*0b30*/  LDG.E.U8 R18, desc[UR4][R18.64] ;  /* 0x0000000412127981 */ /* 0x000f62000c1e1100 */
[----:B------:R-:W-:Y:S02]  /*0b40*/  LEA.HI.X.SX32 R11, R11, UR7, 0x1, P0 ;  /* 0x000000070b0b7c11 */ /* 0x000fe400080f0eff */
[C---:B0-----:R-:W-:Y:S01]  /*0b50*/  IADD3 R16, P0, PT, R20.reuse, UR6, RZ ;  /* 0x0000000614107c10 */ /* 0x041fe2000ff1e0ff */
[CC--:B-1----:R-:W-:Y:S02]  /*0b60*/  IMAD R7, R3.reuse, R9.reuse, R12 ;  /* 0x0000000903077224 */ /* 0x0c2fe400078e020c */
[----:B------:R-:W5:Y:S01]  /*0b70*/  LDG.E.U8 R10, desc[UR4][R10.64] ;  /* 0x000000040a0a7981 */ /* 0x000f62000c1e1100 */
[----:B------:R-:W-:Y:S01]  /*0b80*/  LEA.HI.X.SX32 R17, R20, UR7, 0x1, P0 ;  /* 0x0000000714117c11 */ /* 0x000fe200080f0eff */
[----:B------:R-:W-:Y:S01]  /*0b90*/  IMAD R9, R3, R9, R14 ;  /* 0x0000000903097224 */ /* 0x000fe200078e020e */
[----:B------:R-:W-:-:S03]  /*0ba0*/  IADD3 R12, P0, PT, R7, UR6, RZ ;  /* 0x00000006070c7c10 */ /* 0x000fc6000ff1e0ff */
[----:B------:R-:W5:Y:S01]  /*0bb0*/  LDG.E.U8 R16, desc[UR4][R16.64] ;  /* 0x0000000410107981 */ /* 0x000f62000c1e1100 */
[----:B------:R-:W-:Y:S02]  /*0bc0*/  LEA.HI.X.SX32 R13, R7, UR7, 0x1, P0 ;  /* 0x00000007070d7c11 */ /* 0x000fe400080f0eff */
[----:B------:R-:W-:-:S03]  /*0bd0*/  IADD3 R14, P0, PT, R9, UR6, RZ ;  /* 0x00000006090e7c10 */ /* 0x000fc6000ff1e0ff */
[----:B------:R-:W5:Y:S01]  /*0be0*/  LDG.E.U8 R12, desc[UR4][R12.64] ;  /* 0x000000040c0c7981 */ /* 0x000f62000c1e1100 */
[----:B------:R-:W-:Y:S01]  /*0bf0*/  LEA.HI.X.SX32 R15, R9, UR7, 0x1, P0 ;  /* 0x00000007090f7c11 */ /* 0x000fe200080f0eff */
[----:B------:R-:W-:-:S04]  /*0c00*/  IMAD R5, R5, R3, R2 ;  /* 0x0000000305057224 */ /* 0x000fc800078e0202 */
[----:B------:R-:W5:Y:S01]  /*0c10*/  LDG.E.U8 R14, desc[UR4][R14.64] ;  /* 0x000000040e0e7981 */ /* 0x000f62000c1e1100 */
[----:B------:R-:W-:Y:S02]  /*0c20*/  SHF.R.S32.HI R2, RZ, 0x1f, R5 ;  /* 0x0000001fff027819 */ /* 0x000fe40000011405 */
[----:B------:R-:W-:-:S04]  /*0c30*/  IADD3 R20, P0, PT, R5, UR6, RZ ;  /* 0x0000000605147c10 */ /* 0x000fc8000ff1e0ff */
[----:B------:R-:W-:Y:S01]  /*0c40*/  IADD3.X R21, PT, PT, R2, UR7, RZ, P0, !PT ;  /* 0x0000000702157c10 */ /* 0x000fe200087fe4ff */
[----:B------:R-:W-:Y:S01]  /*0c50*/  IMAD.MOV.U32 R7, RZ, RZ, 0x2 ;  /* 0x00000002ff077424 */ /* 0x000fe200078e00ff */
[----:B------:R-:W0:Y:S03]  /*0c60*/  LDCU.64 UR6, c[0x0][0x390] ;  /* 0x00007200ff0677ac */ /* 0x000e260008000a00 */
[----:B------:R-:W5:Y:S01]  /*0c70*/  LDG.E.U8 R20, desc[UR4][R20.64] ;  /* 0x0000000414147981 */ /* 0x000f62000c1e1100 */
[----:B------:R-:W-:Y:S01]  /*0c80*/  IMAD R3, R0, R3, RZ ;  /* 0x0000000300037224 */ /* 0x000fe200078e02ff */
[----:B------:R-:W-:Y:S01]  /*0c90*/  BSSY.RECONVERGENT B0, `(.L_x_1) ;  /* 0x0000025000007945 */ /* 0x000fe20003800200 */
[----:B--2---:R-:W-:Y:S02]  /*0ca0*/  ISETP.NE.AND P0, PT, R4, RZ, PT ;  /* 0x000000ff0400720c */ /* 0x004fe40003f05270 */
[----:B---3--:R-:W-:-:S02]  /*0cb0*/  ISETP.NE.AND P2, PT, R8, RZ, PT ;  /* 0x000000ff0800720c */ /* 0x008fc40003f45270 */
[----:B------:R-:W-:Y:S02]  /*0cc0*/  SEL R4, RZ, 0x1, !P0 ;  /* 0x00000001ff047807 */ /* 0x000fe40004000000 */
[----:B----4-:R-:W-:-:S07]  /*0cd0*/  ISETP.NE.AND P1, PT, R6, RZ, PT ;  /* 0x000000ff0600720c */ /* 0x010fce0003f25270 */
[----:B------:R-:W-:Y:S01]  /*0ce0*/  @!P0 IMAD.MOV R7, RZ, RZ, 0x1 ;  /* 0x00000001ff078424 */ /* 0x000fe200078e02ff */
[----:B-----5:R-:W-:Y:S01]  /*0cf0*/  ISETP.NE.AND P0, PT, R18, RZ, PT ;  /* 0x000000ff1200720c */ /* 0x020fe20003f05270 */
[----:B------:R-:W-:-:S04]  /*0d00*/  @!P2 IMAD.MOV R7, RZ, RZ, R4 ;  /* 0x000000ffff07a224 */ /* 0x000fc800078e0204 */
[----:B------:R-:W-:Y:S02]  /*0d10*/  VIADD R4, R7, 0x1 ;  /* 0x0000000107047836 */ /* 0x000fe40000000000 */
[----:B------:R-:W-:Y:S01]  /*0d20*/  @!P1 IMAD.MOV R4, RZ, RZ, R7 ;  /* 0x000000ffff049224 */ /* 0x000fe200078e0207 */
[----:B------:R-:W-:-:S03]  /*0d30*/  ISETP.NE.AND P1, PT, R10, RZ, PT ;  /* 0x000000ff0a00720c */ /* 0x000fc60003f25270 */
[----:B------:R-:W-:Y:S02]  /*0d40*/  VIADD R6, R4, 0x1 ;  /* 0x0000000104067836 */ /* 0x000fe40000000000 */
[----:B------:R-:W-:Y:S01]  /*0d50*/  @!P0 IMAD.MOV R6, RZ, RZ, R4 ;  /* 0x000000ffff068224 */ /* 0x000fe200078e0204 */
[----:B------:R-:W-:-:S04]  /*0d60*/  ISETP.NE.AND P0, PT, R16, RZ, PT ;  /* 0x000000ff1000720c */ /* 0x000fc80003f05270 */
[----:B------:R-:W-:-:S03]  /*0d70*/  IADD3 R4, PT, PT, R6, 0x1, RZ ;  /* 0x0000000106047810 */ /* 0x000fc60007ffe0ff */
[----:B------:R-:W-:Y:S01]  /*0d80*/  @!P1 IMAD.MOV R4, RZ, RZ, R6 ;  /* 0x000000ffff049224 */ /* 0x000fe200078e0206 */
[----:B------:R-:W-:-:S03]  /*0d90*/  ISETP.NE.AND P1, PT, R12, RZ, PT ;  /* 0x000000ff0c00720c */ /* 0x000fc60003f25270 */
[----:B------:R-:W-:Y:S02]  /*0da0*/  VIADD R6, R4, 0x1 ;  /* 0x0000000104067836 */ /* 0x000fe40000000000 */
[----:B------:R-:W-:Y:S01]  /*0db0*/  @!P0 IMAD.MOV R6, RZ, RZ, R4 ;  /* 0x000000ffff068224 */ /* 0x000fe200078e0204 */
[----:B------:R-:W-:-:S03]  /*0dc0*/  ISETP.NE.AND P0, PT, R14, RZ, PT ;  /* 0x000000ff0e00720c */ /* 0x000fc60003f05270 */
[----:B------:R-:W-:Y:S01]  /*0dd0*/  VIADD R4, R6, 0x1 ;  /* 0x0000000106047836 */ /* 0x000fe20000000000 */
[----:B------:R-:W-:-:S03]  /*0de0*/  ISETP.EQ.AND P3, PT, R20, RZ, PT ;  /* 0x000000ff1400720c */ /* 0x000fc60003f62270 */
[----:B------:R-:W-:Y:S01]  /*0df0*/  @!P1 IMAD.MOV R4, RZ, RZ, R6 ;  /* 0x000000ffff049224 */ /* 0x000fe200078e0206 */
[----:B0-----:R-:W-:-:S03]  /*0e00*/  IADD3 R10, P1, PT, R3, UR6, RZ ;  /* 0x00000006030a7c10 */ /* 0x001fc6000ff3e0ff */
[----:B------:R-:W-:Y:S01]  /*0e10*/  VIADD R0, R4, 0x1 ;  /* 0x0000000104007836 */ /* 0x000fe20000000000 */
[----:B------:R-:W-:Y:S01]  /*0e20*/  IADD3 R8, P2, PT, R3, R10, RZ ;  /* 0x0000000a03087210 */ /* 0x000fe20007f5e0ff */
[----:B------:R-:W-:Y:S01]  /*0e30*/  @!P0 IMAD.MOV R0, RZ, RZ, R4 ;  /* 0x000000ffff008224 */ /* 0x000fe200078e0204 */
[----:B------:R-:W-:-:S04]  /*0e40*/  SHF.R.S32.HI R4, RZ, 0x1f, R3 ;  /* 0x0000001fff047819 */ /* 0x000fc80000011403 */
[----:B------:R-:W-:Y:S02]  /*0e50*/  ISETP.NE.AND P0, PT, R0, 0x3, PT ;  /* 0x000000030000780c */ /* 0x000fe40003f05270 */
[----:B------:R-:W-:-:S04]  /*0e60*/  IADD3.X R3, PT, PT, R4, UR7, RZ, P1, !PT ;  /* 0x0000000704037c10 */ /* 0x000fc80008ffe4ff */
[----:B------:R-:W-:-:S07]  /*0e70*/  IADD3.X R9, PT, PT, R4, R3, RZ, P2, !PT ;  /* 0x0000000304097210 */ /* 0x000fce00017fe4ff */
[----:B------:R-:W-:Y:S05]  /*0e80*/  @!P0 BRA P3, `(.L_x_2) ;  /* 0x0000000000148947 */ /* 0x000fea0001800000 */
[----:B------:R-:W-:-:S13]  /*0e90*/  ISETP.NE.AND P0, PT, R20, RZ, PT ;  /* 0x000000ff1400720c */ /* 0x000fda0003f05270 */
[----:B------:R-:W-:Y:S05]  /*0ea0*/  @!P0 EXIT ;  /* 0x000000000000894d */ /* 0x000fea0003800000 */
[----:B------:R-:W-:-:S04]  /*0eb0*/  LOP3.LUT R0, R0, 0xfffffffe, RZ, 0xc0, !PT ;  /* 0xfffffffe00007812 */ /* 0x000fc800078ec0ff */
[----:B------:R-:W-:-:S13]  /*0ec0*/  ISETP.NE.AND P0, PT, R0, 0x2, PT ;  /* 0x000000020000780c */ /* 0x000fda0003f05270 */
[----:B------:R-:W-:Y:S05]  /*0ed0*/  @P0 BRA `(.L_x_3) ;  /* 0x0000000000440947 */ /* 0x000fea0003800000 */
.L_x_2:
[----:B------:R-:W-:Y:S05]  /*0ee0*/  BSYNC.RECONVERGENT B0 ;  /* 0x0000000000007941 */ /* 0x000fea0003800200 */
.L_x_1:
[----:B------:R-:W0:Y:S01]  /*0ef0*/  LDCU.64 UR8, c[0x0][0x388] ;  /* 0x00007100ff0877ac */ /* 0x000e220008000a00 */
[----:B------:R-:W-:Y:S02]  /*0f00*/  IMAD.MOV.U32 R0, RZ, RZ, 0x1 ;  /* 0x00000001ff007424 */ /* 0x000fe400078e00ff */
[----:B------:R-:W-:Y:S01]  /*0f10*/  IMAD.MOV.U32 R12, RZ, RZ, 0xff ;  /* 0x000000ffff0c7424 */ /* 0x000fe200078e00ff */
[----:B0-----:R-:W-:-:S04]  /*0f20*/  IADD3 R6, P0, PT, R5, UR8, RZ ;  /* 0x0000000805067c10 */ /* 0x001fc8000ff1e0ff */
[C---:B------:R-:W-:Y:S02]  /*0f30*/  IADD3.X R7, PT, PT, R2.reuse, UR9, RZ, P0, !PT ;  /* 0x0000000902077c10 */ /* 0x040fe400087fe4ff */
[C---:B------:R-:W-:Y:S02]  /*0f40*/  IADD3 R4, P0, PT, R5.reuse, R8, RZ ;  /* 0x0000000805047210 */ /* 0x040fe40007f1e0ff */
[C---:B------:R-:W-:Y:S01]  /*0f50*/  IADD3 R8, P1, PT, R5.reuse, R10, RZ ;  /* 0x0000000a05087210 */ /* 0x040fe20007f3e0ff */
[----:B------:R-:W-:Y:S01]  /*0f60*/  STG.E.U8 desc[UR4][R6.64], R0 ;  /* 0x0000000006007986 */ /* 0x000fe2000c101104 */
[----:B------:R-:W-:Y:S01]  /*0f70*/  IADD3 R10, P2, PT, R5, UR6, RZ ;  /* 0x00000006050a7c10 */ /* 0x000fe2000ff5e0ff */
[C---:B------:R-:W-:Y:S02]  /*0f80*/  IMAD.X R5, R2.reuse, 0x1, R9, P0 ;  /* 0x0000000102057824 */ /* 0x040fe400000e0609 */
[C---:B------:R-:W-:Y:S01]  /*0f90*/  IMAD.X R9, R2.reuse, 0x1, R3, P1 ;  /* 0x0000000102097824 */ /* 0x040fe200008e0603 */
[----:B------:R-:W-:-:S02]  /*0fa0*/  IADD3.X R11, PT, PT, R2, UR7, RZ, P2, !PT ;  /* 0x00000007020b7c10 */ /* 0x000fc400097fe4ff */
[----:B------:R-:W-:Y:S04]  /*0fb0*/  STG.E.U8 desc[UR4][R4.64], R12 ;  /* 0x0000000c04007986 */ /* 0x000fe8000c101104 */
[----:B------:R-:W-:Y:S04]  /*0fc0*/  STG.E.U8 desc[UR4][R8.64], R12 ;  /* 0x0000000c08007986 */ /* 0x000fe8000c101104 */
[----:B------:R-:W-:Y:S01]  /*0fd0*/  STG.E.U8 desc[UR4][R10.64], R12 ;  /* 0x0000000c0a007986 */ /* 0x000fe2000c101104 */
[----:B------:R-:W-:Y:S05]  /*0fe0*/  EXIT ;  /* 0x000000000000794d */ /* 0x000fea0003800000 */
.L_x_3:
[----:B------:R-:W0:Y:S01]  /*0ff0*/  LDCU.64 UR8, c[0x0][0x388] ;  /* 0x00007100ff0877ac */ /* 0x000e220008000a00 */
[C---:B------:R-:W-:Y:S02]  /*1000*/  IADD3 R4, P1, PT, R5.reuse, R8, RZ ;  /* 0x0000000805047210 */ /* 0x040fe40007f3e0ff */
[----:B------:R-:W-:-:S05]  /*1010*/  IADD3 R6, P2, PT, R5, R10, RZ ;  /* 0x0000000a05067210 */ /* 0x000fca0007f5e0ff */
[----:B------:R-:W-:Y:S01]  /*1020*/  IMAD.X R7, R2, 0x1, R3, P2 ;  /* 0x0000000102077824 */ /* 0x000fe200010e0603 */
[----:B0-----:R-:W-:-:S04]  /*1030*/  IADD3 R12, P0, PT, R5, UR8, RZ ;  /* 0x00000008050c7c10 */ /* 0x001fc8000ff1e0ff */
[C---:B------:R-:W-:Y:S02]  /*1040*/  IADD3.X R13, PT, PT, R2.reuse, UR9, RZ, P0, !PT ;  /* 0x00000009020d7c10 */ /* 0x040fe400087fe4ff */
[----:B------:R-:W-:Y:S01]  /*1050*/  IADD3 R8, P0, PT, R5, UR6, RZ ;  /* 0x0000000605087c10 */ /* 0x000fe2000ff1e0ff */
[C---:B------:R-:W-:Y:S02]  /*1060*/  IMAD.X R5, R2.reuse, 0x1, R9, P1 ;  /* 0x0000000102057824 */ /* 0x040fe400008e0609 */
[----:B------:R-:W-:Y:S01]  /*1070*/  STG.E.U8 desc[UR4][R12.64], RZ ;  /* 0x000000ff0c007986 */ /* 0x000fe2000c101104 */
[----:B------:R-:W-:-:S03]  /*1080*/  IADD3.X R9, PT, PT, R2, UR7, RZ, P0, !PT ;  /* 0x0000000702097c10 */ /* 0x000fc600087fe4ff */
[----:B------:R-:W-:Y:S04]  /*1090*/  STG.E.U8 desc[UR4][R4.64], RZ ;  /* 0x000000ff04007986 */ /* 0x000fe8000c101104 */
[----:B------:R-:W-:Y:S04]  /*10a0*/  STG.E.U8 desc[UR4][R6.64], RZ ;  /* 0x000000ff06007986 */ /* 0x000fe8000c101104 */
[----:B------:R-:W-:Y:S01]  /*10b0*/  STG.E.U8 desc[UR4][R8.64], RZ ;  /* 0x000000ff08007986 */ /* 0x000fe2000c101104 */
[----:B------:R-:W-:Y:S05]  /*10c0*/  EXIT ;  /* 0x000000000000794d */ /* 0x000fea0003800000 */
.L_x_4:
        /* <DEDUP_REMOVED lines=11> */
.L_x_6:


//--------------------- .nv.shared.reserved.0     --------------------------
	.section	.nv.shared.reserved.0,"aw",@nobits
	.weak		__nv_reservedSMEM_offset_0_alias
	.size		__nv_reservedSMEM_offset_0_alias, 0, 64
	.other		__nv_reservedSMEM_offset_0_alias,@"STO_CUDA_RESERVED_SHARED STV_DEFAULT"
__nv_reservedSMEM_offset_0_alias:
	.zero		0
	.zero		64


//--------------------- .nv.global                --------------------------
	.section	.nv.global,"aw",@nobits
	.align	4
.nv.global:
	.type		cuWidth,@object
	.size		cuWidth,(cuHeight - cuWidth)
	.other		cuWidth,@"STV_DEFAULT STO_CUDA_MANAGED"
cuWidth:
	.zero		4
	.type		cuHeight,@object
	.size		cuHeight,(.L_1 - cuHeight)
	.other		cuHeight,@"STV_DEFAULT STO_CUDA_MANAGED"
cuHeight:
	.zero		4
.L_1:


//--------------------- .nv.constant0._Z6renderPbPh --------------------------
	.section	.nv.constant0._Z6renderPbPh,"a",@progbits
	.sectionflags	@""
	.align	4
.nv.constant0._Z6renderPbPh:
	.zero		912


//--------------------- .nv.constant0._Z6kernalPbS_Ph --------------------------
	.section	.nv.constant0._Z6kernalPbS_Ph,"a",@progbits
	.sectionflags	@""
	.align	4
.nv.constant0._Z6kernalPbS_Ph:
	.zero		920


//--------------------- SYMBOLS --------------------------

	.type		.nv.reservedSmem.offset0,@object
	.size		.nv.reservedSmem.offset0,0x4
